//
// Generated by NVIDIA NVVM Compiler
//
// Compiler Build ID: CL-36424714
// Cuda compilation tools, release 13.0, V13.0.88
// Based on NVVM 20.0.0
//

.version 9.0
.target sm_100
.address_size 64

	// .globl	_Z11mergeKernelPiS_ii

.visible .entry _Z11mergeKernelPiS_ii(
	.param .u64 .ptr .align 1 _Z11mergeKernelPiS_ii_param_0,
	.param .u64 .ptr .align 1 _Z11mergeKernelPiS_ii_param_1,
	.param .u32 _Z11mergeKernelPiS_ii_param_2,
	.param .u32 _Z11mergeKernelPiS_ii_param_3
)
{
	.reg .pred 	%p<23>;
	.reg .b32 	%r<124>;
	.reg .b64 	%rd<39>;

	ld.param.u64 	%rd9, [_Z11mergeKernelPiS_ii_param_0];
	ld.param.u64 	%rd10, [_Z11mergeKernelPiS_ii_param_1];
	ld.param.u32 	%r61, [_Z11mergeKernelPiS_ii_param_2];
	ld.param.u32 	%r62, [_Z11mergeKernelPiS_ii_param_3];
	cvta.to.global.u64 	%rd1, %rd9;
	cvta.to.global.u64 	%rd2, %rd10;
	mov.u32 	%r63, %ctaid.x;
	mov.u32 	%r64, %ntid.x;
	mov.u32 	%r65, %tid.x;
	mad.lo.s32 	%r66, %r63, %r64, %r65;
	mul.lo.s32 	%r67, %r61, %r66;
	shl.b32 	%r1, %r67, 1;
	add.s32 	%r2, %r1, %r61;
	add.s32 	%r68, %r2, %r61;
	min.s32 	%r3, %r68, %r62;
	setp.ge.s32 	%p1, %r2, %r3;
	@%p1 bra 	$L__BB0_23;
	setp.lt.s32 	%p2, %r61, 1;
	mov.u32 	%r98, %r1;
	mov.u32 	%r99, %r2;
	mov.u32 	%r107, %r1;
	@%p2 bra 	$L__BB0_2;
	bra.uni 	$L__BB0_24;
$L__BB0_2:
	setp.ge.s32 	%p8, %r98, %r2;
	@%p8 bra 	$L__BB0_9;
	sub.s32 	%r77, %r2, %r98;
	and.b32  	%r7, %r77, 3;
	setp.eq.s32 	%p9, %r7, 0;
	mov.u32 	%r105, %r98;
	@%p9 bra 	$L__BB0_6;
	neg.s32 	%r101, %r7;
	mov.u32 	%r105, %r98;
$L__BB0_5:
	.pragma "nounroll";
	mul.wide.s32 	%rd17, %r107, 4;
	add.s64 	%rd18, %rd2, %rd17;
	mul.wide.s32 	%rd19, %r105, 4;
	add.s64 	%rd20, %rd1, %rd19;
	add.s32 	%r105, %r105, 1;
	ld.global.u32 	%r78, [%rd20];
	add.s32 	%r107, %r107, 1;
	st.global.u32 	[%rd18], %r78;
	add.s32 	%r101, %r101, 1;
	setp.ne.s32 	%p10, %r101, 0;
	@%p10 bra 	$L__BB0_5;
$L__BB0_6:
	sub.s32 	%r79, %r98, %r2;
	setp.gt.u32 	%p11, %r79, -4;
	@%p11 bra 	$L__BB0_9;
	add.s64 	%rd3, %rd1, 8;
	sub.s32 	%r113, %r105, %r2;
	add.s64 	%rd4, %rd2, 8;
$L__BB0_8:
	mul.wide.s32 	%rd21, %r105, 4;
	add.s64 	%rd22, %rd3, %rd21;
	mul.wide.s32 	%rd23, %r107, 4;
	add.s64 	%rd24, %rd4, %rd23;
	ld.global.u32 	%r80, [%rd22+-8];
	st.global.u32 	[%rd24+-8], %r80;
	ld.global.u32 	%r81, [%rd22+-4];
	st.global.u32 	[%rd24+-4], %r81;
	ld.global.u32 	%r82, [%rd22];
	st.global.u32 	[%rd24], %r82;
	add.s32 	%r105, %r105, 4;
	ld.global.u32 	%r83, [%rd22+4];
	add.s32 	%r107, %r107, 4;
	st.global.u32 	[%rd24+4], %r83;
	add.s32 	%r113, %r113, 4;
	setp.eq.s32 	%p12, %r113, 0;
	@%p12 bra 	$L__BB0_9;
	bra.uni 	$L__BB0_8;
$L__BB0_9:
	setp.ge.s32 	%p13, %r99, %r3;
	@%p13 bra 	$L__BB0_16;
	sub.s32 	%r84, %r3, %r99;
	and.b32  	%r26, %r84, 3;
	setp.eq.s32 	%p14, %r26, 0;
	mov.u32 	%r112, %r99;
	@%p14 bra 	$L__BB0_13;
	neg.s32 	%r108, %r26;
	mov.u32 	%r112, %r99;
$L__BB0_12:
	.pragma "nounroll";
	mul.wide.s32 	%rd25, %r107, 4;
	add.s64 	%rd26, %rd2, %rd25;
	mul.wide.s32 	%rd27, %r112, 4;
	add.s64 	%rd28, %rd1, %rd27;
	add.s32 	%r112, %r112, 1;
	ld.global.u32 	%r85, [%rd28];
	add.s32 	%r107, %r107, 1;
	st.global.u32 	[%rd26], %r85;
	add.s32 	%r108, %r108, 1;
	setp.ne.s32 	%p15, %r108, 0;
	@%p15 bra 	$L__BB0_12;
$L__BB0_13:
	sub.s32 	%r86, %r99, %r3;
	setp.gt.u32 	%p16, %r86, -4;
	@%p16 bra 	$L__BB0_16;
	add.s64 	%rd5, %rd1, 8;
	sub.s32 	%r119, %r112, %r3;
	add.s64 	%rd6, %rd2, 8;
$L__BB0_15:
	mul.wide.s32 	%rd29, %r112, 4;
	add.s64 	%rd30, %rd5, %rd29;
	mul.wide.s32 	%rd31, %r107, 4;
	add.s64 	%rd32, %rd6, %rd31;
	ld.global.u32 	%r87, [%rd30+-8];
	st.global.u32 	[%rd32+-8], %r87;
	ld.global.u32 	%r88, [%rd30+-4];
	st.global.u32 	[%rd32+-4], %r88;
	ld.global.u32 	%r89, [%rd30];
	st.global.u32 	[%rd32], %r89;
	add.s32 	%r112, %r112, 4;
	ld.global.u32 	%r90, [%rd30+4];
	add.s32 	%r107, %r107, 4;
	st.global.u32 	[%rd32+4], %r90;
	add.s32 	%r119, %r119, 4;
	setp.eq.s32 	%p17, %r119, 0;
	@%p17 bra 	$L__BB0_16;
	bra.uni 	$L__BB0_15;
$L__BB0_16:
	setp.ge.s32 	%p18, %r1, %r3;
	@%p18 bra 	$L__BB0_23;
	sub.s32 	%r91, %r3, %r1;
	and.b32  	%r43, %r91, 3;
	setp.eq.s32 	%p19, %r43, 0;
	mov.u32 	%r118, %r1;
	@%p19 bra 	$L__BB0_20;
	neg.s32 	%r116, %r43;
	mov.u32 	%r118, %r1;
$L__BB0_19:
	.pragma "nounroll";
	mul.wide.s32 	%rd33, %r118, 4;
	add.s64 	%rd34, %rd1, %rd33;
	add.s64 	%rd35, %rd2, %rd33;
	ld.global.u32 	%r92, [%rd35];
	st.global.u32 	[%rd34], %r92;
	add.s32 	%r118, %r118, 1;
	add.s32 	%r116, %r116, 1;
	setp.ne.s32 	%p20, %r116, 0;
	@%p20 bra 	$L__BB0_19;
$L__BB0_20:
	sub.s32 	%r93, %r1, %r3;
	setp.gt.u32 	%p21, %r93, -4;
	@%p21 bra 	$L__BB0_23;
	sub.s32 	%r122, %r118, %r3;
	add.s64 	%rd7, %rd2, 8;
	add.s64 	%rd8, %rd1, 8;
$L__BB0_22:
	mul.wide.s32 	%rd36, %r118, 4;
	add.s64 	%rd37, %rd7, %rd36;
	add.s64 	%rd38, %rd8, %rd36;
	ld.global.u32 	%r94, [%rd37+-8];
	st.global.u32 	[%rd38+-8], %r94;
	ld.global.u32 	%r95, [%rd37+-4];
	st.global.u32 	[%rd38+-4], %r95;
	ld.global.u32 	%r96, [%rd37];
	st.global.u32 	[%rd38], %r96;
	ld.global.u32 	%r97, [%rd37+4];
	st.global.u32 	[%rd38+4], %r97;
	add.s32 	%r118, %r118, 4;
	add.s32 	%r122, %r122, 4;
	setp.ne.s32 	%p22, %r122, 0;
	@%p22 bra 	$L__BB0_22;
$L__BB0_23:
	ret;
$L__BB0_24:
	mul.wide.s32 	%rd11, %r98, 4;
	add.s64 	%rd12, %rd1, %rd11;
	ld.global.u32 	%r69, [%rd12];
	mul.wide.s32 	%rd13, %r99, 4;
	add.s64 	%rd14, %rd1, %rd13;
	ld.global.u32 	%r71, [%rd14];
	setp.ge.s32 	%p3, %r69, %r71;
	setp.lt.s32 	%p4, %r69, %r71;
	selp.u32 	%r73, 1, 0, %p4;
	add.s32 	%r98, %r98, %r73;
	selp.u32 	%r74, 1, 0, %p3;
	add.s32 	%r99, %r99, %r74;
	min.s32 	%r75, %r69, %r71;
	mul.wide.s32 	%rd15, %r107, 4;
	add.s64 	%rd16, %rd2, %rd15;
	st.global.u32 	[%rd16], %r75;
	add.s32 	%r107, %r107, 1;
	setp.lt.s32 	%p5, %r98, %r2;
	setp.lt.s32 	%p6, %r99, %r3;
	and.pred  	%p7, %p5, %p6;
	@%p7 bra 	$L__BB0_24;
	bra.uni 	$L__BB0_2;

}


// ===== COMPILED SASS (sm_100) =====

	.target	sm_100

	.elftype	@"ET_EXEC"


//--------------------- .note.nv.tkinfo           --------------------------
	.section	.note.nv.tkinfo,"",@"SHT_NOTE"
	.sectionflags	@"SHF_NOTE_NV_TKINFO"
	.tkinfo
        /*0018*/ 	.word	0x00000002
        /*0030*/ 	.string	""
        /*0030*/ 	.string	"ptxas"
        /*0030*/ 	.string	"Cuda compilation tools, release 13.0, V13.0.88"
        /*0030*/ 	.string	"Build cuda_13.0.r13.0/compiler.36424714_0"
        /*0030*/ 	.string	"-arch sm_100 -m 64 "



//--------------------- .note.nv.cuinfo           --------------------------
	.section	.note.nv.cuinfo,"",@"SHT_NOTE"
	.sectionflags	@"SHF_NOTE_NV_CUINFO"
        /*0018*/ 	.short	0x0002
        /*001a*/ 	.short	0x0064
        /*001c*/ 	.short	0x0082
	.zero		2


//--------------------- .nv.info                  --------------------------
	.section	.nv.info,"",@"SHT_CUDA_INFO"
	.align	4


	//----- nvinfo : EIATTR_REGCOUNT
	.align		4
        /*0000*/ 	.byte	0x04, 0x2f
        /*0002*/ 	.short	(.L_1 - .L_0)
	.align		4
.L_0:
        /*0004*/ 	.word	index@(_Z11mergeKernelPiS_ii)
        /*0008*/ 	.word	0x00000018


	//----- nvinfo : EIATTR_FRAME_SIZE
	.align		4
.L_1:
        /*000c*/ 	.byte	0x04, 0x11
        /*000e*/ 	.short	(.L_3 - .L_2)
	.align		4
.L_2:
        /*0010*/ 	.word	index@(_Z11mergeKernelPiS_ii)
        /*0014*/ 	.word	0x00000000


	//----- nvinfo : EIATTR_MIN_STACK_SIZE
	.align		4
.L_3:
        /*0018*/ 	.byte	0x04, 0x12
        /*001a*/ 	.short	(.L_5 - .L_4)
	.align		4
.L_4:
        /*001c*/ 	.word	index@(_Z11mergeKernelPiS_ii)
        /*0020*/ 	.word	0x00000000
.L_5:


//--------------------- .nv.compat                --------------------------
	.section	.nv.compat,"",@"SHT_CUDA_COMPAT_INFO"
	.align	4
        /*0000*/ 	.byte	0x02, 0x09, 0x00, 0x00, 0x02, 0x02, 0x01, 0x00, 0x02, 0x05, 0x05, 0x00, 0x03, 0x07, 0x01, 0x01
        /*0010*/ 	.byte	0x02, 0x03, 0x00, 0x00, 0x02, 0x06, 0x01, 0x00, 0x04, 0x0b, 0x08, 0x00, 0x09, 0x00, 0x00, 0x00
        /*0020*/ 	.byte	0x00, 0x00, 0x00, 0x00


//--------------------- .nv.info._Z11mergeKernelPiS_ii --------------------------
	.section	.nv.info._Z11mergeKernelPiS_ii,"",@"SHT_CUDA_INFO"
	.sectionflags	@""
	.align	4


	//----- nvinfo : EIATTR_CUDA_API_VERSION
	.align		4
        /*0000*/ 	.byte	0x04, 0x37
        /*0002*/ 	.short	(.L_7 - .L_6)
.L_6:
        /*0004*/ 	.word	0x00000082


	//----- nvinfo : EIATTR_KPARAM_INFO
	.align		4
.L_7:
        /*0008*/ 	.byte	0x04, 0x17
        /*000a*/ 	.short	(.L_9 - .L_8)
.L_8:
        /*000c*/ 	.word	0x00000000
        /*0010*/ 	.short	0x0003
        /*0012*/ 	.short	0x0014
        /*0014*/ 	.byte	0x00, 0xf0, 0x11, 0x00


	//----- nvinfo : EIATTR_KPARAM_INFO
	.align		4
.L_9:
        /*0018*/ 	.byte	0x04, 0x17
        /*001a*/ 	.short	(.L_11 - .L_10)
.L_10:
        /*001c*/ 	.word	0x00000000
        /*0020*/ 	.short	0x0002
        /*0022*/ 	.short	0x0010
        /*0024*/ 	.byte	0x00, 0xf0, 0x11, 0x00


	//----- nvinfo : EIATTR_KPARAM_INFO
	.align		4
.L_11:
        /*0028*/ 	.byte	0x04, 0x17
        /*002a*/ 	.short	(.L_13 - .L_12)
.L_12:
        /*002c*/ 	.word	0x00000000
        /*0030*/ 	.short	0x0001
        /*0032*/ 	.short	0x0008
        /*0034*/ 	.byte	0x00, 0xf5, 0x21, 0x00


	//----- nvinfo : EIATTR_KPARAM_INFO
	.align		4
.L_13:
        /*0038*/ 	.byte	0x04, 0x17
        /*003a*/ 	.short	(.L_15 - .L_14)
.L_14:
        /*003c*/ 	.word	0x00000000
        /*0040*/ 	.short	0x0000
        /*0042*/ 	.short	0x0000
        /*0044*/ 	.byte	0x00, 0xf5, 0x21, 0x00


	//----- nvinfo : EIATTR_SPARSE_MMA_MASK
	.align		4
.L_15:
        /*0048*/ 	.byte	0x03, 0x50
        /*004a*/ 	.short	0x0000


	//----- nvinfo : EIATTR_MAXREG_COUNT
	.align		4
        /*004c*/ 	.byte	0x03, 0x1b
        /*004e*/ 	.short	0x00ff


	//----- nvinfo : EIATTR_MERCURY_ISA_VERSION
	.align		4
        /*0050*/ 	.byte	0x03, 0x5f
        /*0052*/ 	.short	0x0101


	//----- nvinfo : EIATTR_VRC_CTA_INIT_COUNT
	.align		4
        /*0054*/ 	.byte	0x02, 0x4a
	.zero		1
	.zero		1


	//----- nvinfo : EIATTR_EXIT_INSTR_OFFSETS
	.align		4
        /*0058*/ 	.byte	0x04, 0x1c
        /*005a*/ 	.short	(.L_17 - .L_16)


	//   ....[0]....
.L_16:
        /*005c*/ 	.word	0x000000b0


	//   ....[1]....
        /*0060*/ 	.word	0x00000860


	//   ....[2]....
        /*0064*/ 	.word	0x000009b0


	//   ....[3]....
        /*0068*/ 	.word	0x00000b40


	//----- nvinfo : EIATTR_CRS_STACK_SIZE
	.align		4
.L_17:
        /*006c*/ 	.byte	0x04, 0x1e
        /*006e*/ 	.short	(.L_19 - .L_18)
.L_18:
        /*0070*/ 	.word	0x00000000


	//----- nvinfo : EIATTR_CBANK_PARAM_SIZE
	.align		4
.L_19:
        /*0074*/ 	.byte	0x03, 0x19
        /*0076*/ 	.short	0x0018


	//----- nvinfo : EIATTR_PARAM_CBANK
	.align		4
        /*0078*/ 	.byte	0x04, 0x0a
        /*007a*/ 	.short	(.L_21 - .L_20)
	.align		4
.L_20:
        /*007c*/ 	.word	index@(.nv.constant0._Z11mergeKernelPiS_ii)
        /*0080*/ 	.short	0x0380
        /*0082*/ 	.short	0x0018


	//----- nvinfo : EIATTR_SW_WAR
	.align		4
.L_21:
        /*0084*/ 	.byte	0x04, 0x36
        /*0086*/ 	.short	(.L_23 - .L_22)
.L_22:
        /*0088*/ 	.word	0x00000008
.L_23:


//--------------------- .nv.callgraph             --------------------------
	.section	.nv.callgraph,"",@"SHT_CUDA_CALLGRAPH"
	.align	4
	.sectionentsize	8
	.align		4
        /*0000*/ 	.word	0x00000000
	.align		4
        /*0004*/ 	.word	0xffffffff
	.align		4
        /*0008*/ 	.word	0x00000000
	.align		4
        /*000c*/ 	.word	0xfffffffe
	.align		4
        /*0010*/ 	.word	0x00000000
	.align		4
        /*0014*/ 	.word	0xfffffffd
	.align		4
        /*0018*/ 	.word	0x00000000
	.align		4
        /*001c*/ 	.word	0xfffffffc


//--------------------- .text._Z11mergeKernelPiS_ii --------------------------
	.section	.text._Z11mergeKernelPiS_ii,"ax",@progbits
	.align	128
        .global         _Z11mergeKernelPiS_ii
        .type           _Z11mergeKernelPiS_ii,@function
        .size           _Z11mergeKernelPiS_ii,(.L_x_19 - _Z11mergeKernelPiS_ii)
        .other          _Z11mergeKernelPiS_ii,@"STO_CUDA_ENTRY STV_DEFAULT"
_Z11mergeKernelPiS_ii:
.text._Z11mergeKernelPiS_ii:
[----:B------:R-:W-:Y:S01]  /*0000*/  LDC R1, c[0x0][0x37c] ;  /* 0x0000df00ff017b82 */ /* 0x000fe20000000800 */
[----:B------:R-:W0:Y:S07]  /*0010*/  S2R R0, SR_TID.X ;  /* 0x0000000000007919 */ /* 0x000e2e0000002100 */
[----:B------:R-:W0:Y:S08]  /*0020*/  S2UR UR4, SR_CTAID.X ;  /* 0x00000000000479c3 */ /* 0x000e300000002500 */
[----:B------:R-:W0:Y:S08]  /*0030*/  LDC R3, c[0x0][0x360] ;  /* 0x0000d800ff037b82 */ /* 0x000e300000000800 */
[----:B------:R-:W1:Y:S01]  /*0040*/  LDC.64 R4, c[0x0][0x390] ;  /* 0x0000e400ff047b82 */ /* 0x000e620000000a00 */
[----:B0-----:R-:W-:-:S04]  /*0050*/  IMAD R3, R3, UR4, R0 ;  /* 0x0000000403037c24 */ /* 0x001fc8000f8e0200 */
[----:B-1----:R-:W-:-:S04]  /*0060*/  IMAD R3, R3, R4, RZ ;  /* 0x0000000403037224 */ /* 0x002fc800078e02ff */
[----:B------:R-:W-:-:S04]  /*0070*/  IMAD.SHL.U32 R3, R3, 0x2, RZ ;  /* 0x0000000203037824 */ /* 0x000fc800078e00ff */
[----:B------:R-:W-:-:S05]  /*0080*/  IMAD.IADD R7, R3, 0x1, R4 ;  /* 0x0000000103077824 */ /* 0x000fca00078e0204 */
[----:B------:R-:W-:-:S04]  /*0090*/  VIADDMNMX R0, R7, R4, R5, PT ;  /* 0x0000000407007246 */ /* 0x000fc80003800105 */
[----:B------:R-:W-:-:S13]  /*00a0*/  ISETP.GE.AND P0, PT, R7, R0, PT ;  /* 0x000000000700720c */ /* 0x000fda0003f06270 */
[----:B------:R-:W-:Y:S05]  /*00b0*/  @P0 EXIT ;  /* 0x000000000000094d */ /* 0x000fea0003800000 */
[----:B------:R-:W0:Y:S01]  /*00c0*/  LDC.64 R8, c[0x0][0x380] ;  /* 0x0000e000ff087b82 */ /* 0x000e220000000a00 */
[----:B------:R-:W-:Y:S01]  /*00d0*/  ISETP.GE.AND P0, PT, R4, 0x1, PT ;  /* 0x000000010400780c */ /* 0x000fe20003f06270 */
[----:B------:R-:W1:Y:S01]  /*00e0*/  LDCU.64 UR6, c[0x0][0x358] ;  /* 0x00006b00ff0677ac */ /* 0x000e620008000a00 */
[----:B------:R-:W-:Y:S01]  /*00f0*/  MOV R4, R3 ;  /* 0x0000000300047202 */ /* 0x000fe20000000f00 */
[----:B------:R-:W-:Y:S02]  /*0100*/  IMAD.MOV.U32 R5, RZ, RZ, R7 ;  /* 0x000000ffff057224 */ /* 0x000fe400078e0007 */
[----:B------:R-:W-:Y:S02]  /*0110*/  IMAD.MOV.U32 R2, RZ, RZ, R3 ;  /* 0x000000ffff027224 */ /* 0x000fe400078e0003 */
[----:B------:R-:W2:Y:S06]  /*0120*/  LDC.64 R10, c[0x0][0x388] ;  /* 0x0000e200ff0a7b82 */ /* 0x000eac0000000a00 */
[----:B------:R-:W-:Y:S05]  /*0130*/  @!P0 BRA `(.L_x_0) ;  /* 0x0000000000548947 */ /* 0x000fea0003800000 */
[----:B------:R-:W-:Y:S01]  /*0140*/  BSSY.RECONVERGENT B0, `(.L_x_0) ;  /* 0x0000014000007945 */ /* 0x000fe20003800200 */
.L_x_1:
[----:B0-----:R-:W-:-:S04]  /*0150*/  IMAD.WIDE R12, R4, 0x4, R8 ;  /* 0x00000004040c7825 */ /* 0x001fc800078e0208 */
[----:B------:R-:W-:Y:S02]  /*0160*/  IMAD.WIDE R14, R5, 0x4, R8 ;  /* 0x00000004050e7825 */ /* 0x000fe400078e0208 */
[----:B-1----:R-:W3:Y:S04]  /*0170*/  LDG.E R12, desc[UR6][R12.64] ;  /* 0x000000060c0c7981 */ /* 0x002ee8000c1e1900 */
[----:B------:R-:W3:Y:S01]  /*0180*/  LDG.E R15, desc[UR6][R14.64] ;  /* 0x000000060e0f7981 */ /* 0x000ee2000c1e1900 */
[----:B--2---:R-:W-:Y:S01]  /*0190*/  IMAD.WIDE R16, R2, 0x4, R10 ;  /* 0x0000000402107825 */ /* 0x004fe200078e020a */
[----:B------:R-:W-:-:S03]  /*01a0*/  IADD3 R6, PT, PT, R4, 0x1, RZ ;  /* 0x0000000104067810 */ /* 0x000fc60007ffe0ff */
[----:B------:R-:W-:Y:S02]  /*01b0*/  VIADD R19, R5, 0x1 ;  /* 0x0000000105137836 */ /* 0x000fe40000000000 */
[----:B------:R-:W-:Y:S01]  /*01c0*/  VIADD R2, R2, 0x1 ;  /* 0x0000000102027836 */ /* 0x000fe20000000000 */
[CC--:B---3--:R-:W-:Y:S02]  /*01d0*/  ISETP.GE.AND P1, PT, R12.reuse, R15.reuse, PT ;  /* 0x0000000f0c00720c */ /* 0x0c8fe40003f26270 */
[CC--:B------:R-:W-:Y:S02]  /*01e0*/  ISETP.GE.AND P0, PT, R12.reuse, R15.reuse, PT ;  /* 0x0000000f0c00720c */ /* 0x0c0fe40003f06270 */
[----:B------:R-:W-:-:S05]  /*01f0*/  VIMNMX R21, PT, PT, R12, R15, PT ;  /* 0x0000000f0c157248 */ /* 0x000fca0003fe0100 */
[----:B------:R3:W-:Y:S04]  /*0200*/  STG.E desc[UR6][R16.64], R21 ;  /* 0x0000001510007986 */ /* 0x0007e8000c101906 */
[----:B------:R-:W-:Y:S02]  /*0210*/  @P1 IMAD.MOV R6, RZ, RZ, R4 ;  /* 0x000000ffff061224 */ /* 0x000fe400078e0204 */
[----:B------:R-:W-:Y:S02]  /*0220*/  @!P0 IADD3 R19, PT, PT, R5, RZ, RZ ;  /* 0x000000ff05138210 */ /* 0x000fe40007ffe0ff */
[----:B------:R-:W-:Y:S01]  /*0230*/  IMAD.MOV.U32 R4, RZ, RZ, R6 ;  /* 0x000000ffff047224 */ /* 0x000fe200078e0006 */
[----:B------:R-:W-:Y:S02]  /*0240*/  ISETP.LT.AND P1, PT, R6, R7, PT ;  /* 0x000000070600720c */ /* 0x000fe40003f21270 */
[----:B------:R-:W-:-:S02]  /*0250*/  ISETP.GE.AND P0, PT, R19, R0, PT ;  /* 0x000000001300720c */ /* 0x000fc40003f06270 */
[----:B------:R-:W-:-:S11]  /*0260*/  MOV R5, R19 ;  /* 0x0000001300057202 */ /* 0x000fd60000000f00 */
[----:B---3--:R-:W-:Y:S05]  /*0270*/  @!P0 BRA P1, `(.L_x_1) ;  /* 0xfffffffc00b48947 */ /* 0x008fea000083ffff */
[----:B------:R-:W-:Y:S05]  /*0280*/  BSYNC.RECONVERGENT B0 ;  /* 0x0000000000007941 */ /* 0x000fea0003800200 */
.L_x_0:
[----:B------:R-:W-:Y:S01]  /*0290*/  ISETP.GE.AND P0, PT, R4, R7, PT ;  /* 0x000000070400720c */ /* 0x000fe20003f06270 */
[----:B------:R-:W-:-:S12]  /*02a0*/  BSSY.RECONVERGENT B0, `(.L_x_2) ;  /* 0x000002c000007945 */ /* 0x000fd80003800200 */
[----:B------:R-:W-:Y:S05]  /*02b0*/  @P0 BRA `(.L_x_3) ;  /* 0x0000000000a80947 */ /* 0x000fea0003800000 */
[----:B------:R-:W-:Y:S01]  /*02c0*/  IMAD.IADD R6, R7, 0x1, -R4 ;  /* 0x0000000107067824 */ /* 0x000fe200078e0a04 */
[----:B------:R-:W-:Y:S01]  /*02d0*/  BSSY.RECONVERGENT B1, `(.L_x_4) ;  /* 0x0000011000017945 */ /* 0x000fe20003800200 */
[----:B0-----:R-:W-:-:S03]  /*02e0*/  IMAD.IADD R8, R4, 0x1, -R7 ;  /* 0x0000000104087824 */ /* 0x001fc600078e0a07 */
[----:B------:R-:W-:Y:S02]  /*02f0*/  LOP3.LUT P1, R6, R6, 0x3, RZ, 0xc0, !PT ;  /* 0x0000000306067812 */ /* 0x000fe4000782c0ff */
[----:B------:R-:W-:-:S11]  /*0300*/  ISETP.GT.U32.AND P0, PT, R8, -0x4, PT ;  /* 0xfffffffc0800780c */ /* 0x000fd60003f04070 */
[----:B------:R-:W-:Y:S05]  /*0310*/  @!P1 BRA `(.L_x_5) ;  /* 0x0000000000309947 */ /* 0x000fea0003800000 */
[----:B------:R-:W0:Y:S01]  /*0320*/  LDC.64 R14, c[0x0][0x380] ;  /* 0x0000e000ff0e7b82 */ /* 0x000e220000000a00 */
[----:B------:R-:W-:-:S07]  /*0330*/  IADD3 R6, PT, PT, -R6, RZ, RZ ;  /* 0x000000ff06067210 */ /* 0x000fce0007ffe1ff */
[----:B--2---:R-:W2:Y:S02]  /*0340*/  LDC.64 R10, c[0x0][0x388] ;  /* 0x0000e200ff0a7b82 */ /* 0x004ea40000000a00 */
.L_x_6:
[----:B0--3--:R-:W-:-:S06]  /*0350*/  IMAD.WIDE R8, R4, 0x4, R14 ;  /* 0x0000000404087825 */ /* 0x009fcc00078e020e */
[----:B-1----:R-:W3:Y:S01]  /*0360*/  LDG.E R9, desc[UR6][R8.64] ;  /* 0x0000000608097981 */ /* 0x002ee2000c1e1900 */
[C---:B--2---:R-:W-:Y:S01]  /*0370*/  IMAD.WIDE R12, R2.reuse, 0x4, R10 ;  /* 0x00000004020c7825 */ /* 0x044fe200078e020a */
[----:B------:R-:W-:-:S03]  /*0380*/  IADD3 R2, PT, PT, R2, 0x1, RZ ;  /* 0x0000000102027810 */ /* 0x000fc60007ffe0ff */
[----:B------:R-:W-:Y:S02]  /*0390*/  VIADD R6, R6, 0x1 ;  /* 0x0000000106067836 */ /* 0x000fe40000000000 */
[----:B------:R-:W-:-:S03]  /*03a0*/  VIADD R4, R4, 0x1 ;  /* 0x0000000104047836 */ /* 0x000fc60000000000 */
[----:B------:R-:W-:Y:S01]  /*03b0*/  ISETP.NE.AND P1, PT, R6, RZ, PT ;  /* 0x000000ff0600720c */ /* 0x000fe20003f25270 */
[----:B---3--:R3:W-:-:S12]  /*03c0*/  STG.E desc[UR6][R12.64], R9 ;  /* 0x000000090c007986 */ /* 0x0087d8000c101906 */
[----:B------:R-:W-:Y:S05]  /*03d0*/  @P1 BRA `(.L_x_6) ;  /* 0xfffffffc00dc1947 */ /* 0x000fea000383ffff */
.L_x_5:
[----:B-1----:R-:W-:Y:S05]  /*03e0*/  BSYNC.RECONVERGENT B1 ;  /* 0x0000000000017941 */ /* 0x002fea0003800200 */
.L_x_4:
[----:B------:R-:W-:Y:S05]  /*03f0*/  @P0 BRA `(.L_x_3) ;  /* 0x0000000000580947 */ /* 0x000fea0003800000 */
[----:B---3--:R-:W0:Y:S01]  /*0400*/  LDC.64 R8, c[0x0][0x380] ;  /* 0x0000e000ff087b82 */ /* 0x008e220000000a00 */
[----:B------:R-:W-:-:S07]  /*0410*/  IMAD.IADD R14, R4, 0x1, -R7 ;  /* 0x00000001040e7824 */ /* 0x000fce00078e0a07 */
[----:B--2---:R-:W1:Y:S01]  /*0420*/  LDC.64 R10, c[0x0][0x388] ;  /* 0x0000e200ff0a7b82 */ /* 0x004e620000000a00 */
[----:B0-----:R-:W-:-:S05]  /*0430*/  IADD3 R6, P0, PT, R8, 0x8, RZ ;  /* 0x0000000808067810 */ /* 0x001fca0007f1e0ff */
[----:B------:R-:W-:Y:S01]  /*0440*/  IMAD.X R7, RZ, RZ, R9, P0 ;  /* 0x000000ffff077224 */ /* 0x000fe200000e0609 */
[----:B-1----:R-:W-:-:S04]  /*0450*/  IADD3 R8, P1, PT, R10, 0x8, RZ ;  /* 0x000000080a087810 */ /* 0x002fc80007f3e0ff */
[----:B------:R-:W-:-:S09]  /*0460*/  IADD3.X R9, PT, PT, RZ, R11, RZ, P1, !PT ;  /* 0x0000000bff097210 */ /* 0x000fd20000ffe4ff */
.L_x_7:
[----:B------:R-:W-:-:S05]  /*0470*/  IMAD.WIDE R10, R4, 0x4, R6 ;  /* 0x00000004040a7825 */ /* 0x000fca00078e0206 */
[----:B----4-:R-:W2:Y:S01]  /*0480*/  LDG.E R15, desc[UR6][R10.64+-0x8] ;  /* 0xfffff8060a0f7981 */ /* 0x010ea2000c1e1900 */
[----:B------:R-:W-:-:S05]  /*0490*/  IMAD.WIDE R12, R2, 0x4, R8 ;  /* 0x00000004020c7825 */ /* 0x000fca00078e0208 */
[----:B--2---:R4:W-:Y:S04]  /*04a0*/  STG.E desc[UR6][R12.64+-0x8], R15 ;  /* 0xfffff80f0c007986 */ /* 0x0049e8000c101906 */
[----:B------:R-:W2:Y:S04]  /*04b0*/  LDG.E R17, desc[UR6][R10.64+-0x4] ;  /* 0xfffffc060a117981 */ /* 0x000ea8000c1e1900 */
[----:B--2---:R4:W-:Y:S04]  /*04c0*/  STG.E desc[UR6][R12.64+-0x4], R17 ;  /* 0xfffffc110c007986 */ /* 0x0049e8000c101906 */
[----:B------:R-:W2:Y:S04]  /*04d0*/  LDG.E R19, desc[UR6][R10.64] ;  /* 0x000000060a137981 */ /* 0x000ea8000c1e1900 */
[----:B--2---:R4:W-:Y:S04]  /*04e0*/  STG.E desc[UR6][R12.64], R19 ;  /* 0x000000130c007986 */ /* 0x0049e8000c101906 */
[----:B------:R-:W2:Y:S01]  /*04f0*/  LDG.E R21, desc[UR6][R10.64+0x4] ;  /* 0x000004060a157981 */ /* 0x000ea2000c1e1900 */
[----:B------:R-:W-:Y:S01]  /*0500*/  VIADD R14, R14, 0x4 ;  /* 0x000000040e0e7836 */ /* 0x000fe20000000000 */
[----:B------:R-:W-:Y:S01]  /*0510*/  IADD3 R2, PT, PT, R2, 0x4, RZ ;  /* 0x0000000402027810 */ /* 0x000fe20007ffe0ff */
[----:B------:R-:W-:-:S03]  /*0520*/  VIADD R4, R4, 0x4 ;  /* 0x0000000404047836 */ /* 0x000fc60000000000 */
[----:B------:R-:W-:Y:S01]  /*0530*/  ISETP.NE.AND P0, PT, R14, RZ, PT ;  /* 0x000000ff0e00720c */ /* 0x000fe20003f05270 */
[----:B--2---:R4:W-:-:S12]  /*0540*/  STG.E desc[UR6][R12.64+0x4], R21 ;  /* 0x000004150c007986 */ /* 0x0049d8000c101906 */
[----:B------:R-:W-:Y:S05]  /*0550*/  @P0 BRA `(.L_x_7) ;  /* 0xfffffffc00c40947 */ /* 0x000fea000383ffff */
.L_x_3:
[----:B-1----:R-:W-:Y:S05]  /*0560*/  BSYNC.RECONVERGENT B0 ;  /* 0x0000000000007941 */ /* 0x002fea0003800200 */
.L_x_2:
[----:B------:R-:W-:Y:S01]  /*0570*/  ISETP.GE.AND P0, PT, R5, R0, PT ;  /* 0x000000000500720c */ /* 0x000fe20003f06270 */
[----:B------:R-:W-:-:S12]  /*0580*/  BSSY.RECONVERGENT B0, `(.L_x_8) ;  /* 0x000002c000007945 */ /* 0x000fd80003800200 */
[----:B------:R-:W-:Y:S05]  /*0590*/  @P0 BRA `(.L_x_9) ;  /* 0x0000000000a80947 */ /* 0x000fea0003800000 */
[C---:B------:R-:W-:Y:S01]  /*05a0*/  IMAD.IADD R4, R0.reuse, 0x1, -R5 ;  /* 0x0000000100047824 */ /* 0x040fe200078e0a05 */
[----:B------:R-:W-:Y:S01]  /*05b0*/  IADD3 R6, PT, PT, -R0, R5, RZ ;  /* 0x0000000500067210 */ /* 0x000fe20007ffe1ff */
[----:B------:R-:W-:Y:S03]  /*05c0*/  BSSY.RECONVERGENT B1, `(.L_x_10) ;  /* 0x0000010000017945 */ /* 0x000fe60003800200 */
[----:B------:R-:W-:Y:S02]  /*05d0*/  LOP3.LUT P1, R4, R4, 0x3, RZ, 0xc0, !PT ;  /* 0x0000000304047812 */ /* 0x000fe4000782c0ff */
[----:B------:R-:W-:-:S11]  /*05e0*/  ISETP.GT.U32.AND P0, PT, R6, -0x4, PT ;  /* 0xfffffffc0600780c */ /* 0x000fd60003f04070 */
[----:B------:R-:W-:Y:S05]  /*05f0*/  @!P1 BRA `(.L_x_11) ;  /* 0x0000000000309947 */ /* 0x000fea0003800000 */
[----:B---34-:R-:W1:Y:S01]  /*0600*/  LDC.64 R12, c[0x0][0x380] ;  /* 0x0000e000ff0c7b82 */ /* 0x018e620000000a00 */
[----:B------:R-:W-:-:S07]  /*0610*/  IMAD.MOV R4, RZ, RZ, -R4 ;  /* 0x000000ffff047224 */ /* 0x000fce00078e0a04 */
[----:B0-----:R-:W0:Y:S02]  /*0620*/  LDC.64 R8, c[0x0][0x388] ;  /* 0x0000e200ff087b82 */ /* 0x001e240000000a00 */
.L_x_12:
[----:B01----:R-:W-:-:S06]  /*0630*/  IMAD.WIDE R6, R5, 0x4, R12 ;  /* 0x0000000405067825 */ /* 0x003fcc00078e020c */
[----:B------:R-:W3:Y:S01]  /*0640*/  LDG.E R7, desc[UR6][R6.64] ;  /* 0x0000000606077981 */ /* 0x000ee2000c1e1900 */
[----:B0-2---:R-:W-:Y:S01]  /*0650*/  IMAD.WIDE R10, R2, 0x4, R8 ;  /* 0x00000004020a7825 */ /* 0x005fe200078e0208 */
[----:B------:R-:W-:Y:S02]  /*0660*/  IADD3 R4, PT, PT, R4, 0x1, RZ ;  /* 0x0000000104047810 */ /* 0x000fe40007ffe0ff */
[----:B------:R-:W-:Y:S01]  /*0670*/  IADD3 R2, PT, PT, R2, 0x1, RZ ;  /* 0x0000000102027810 */ /* 0x000fe20007ffe0ff */
[----:B------:R-:W-:Y:S01]  /*0680*/  VIADD R5, R5, 0x1 ;  /* 0x0000000105057836 */ /* 0x000fe20000000000 */
[----:B------:R-:W-:Y:S01]  /*0690*/  ISETP.NE.AND P1, PT, R4, RZ, PT ;  /* 0x000000ff0400720c */ /* 0x000fe20003f25270 */
[----:B---3--:R0:W-:-:S12]  /*06a0*/  STG.E desc[UR6][R10.64], R7 ;  /* 0x000000070a007986 */ /* 0x0081d8000c101906 */
[----:B------:R-:W-:Y:S05]  /*06b0*/  @P1 BRA `(.L_x_12) ;  /* 0xfffffffc00dc1947 */ /* 0x000fea000383ffff */
.L_x_11:
[----:B------:R-:W-:Y:S05]  /*06c0*/  BSYNC.RECONVERGENT B1 ;  /* 0x0000000000017941 */ /* 0x000fea0003800200 */
.L_x_10:
[----:B------:R-:W-:Y:S05]  /*06d0*/  @P0 BRA `(.L_x_9) ;  /* 0x0000000000580947 */ /* 0x000fea0003800000 */
[----:B0-----:R-:W0:Y:S01]  /*06e0*/  LDC.64 R6, c[0x0][0x388] ;  /* 0x0000e200ff067b82 */ /* 0x001e220000000a00 */
[----:B------:R-:W-:-:S07]  /*06f0*/  IMAD.IADD R4, R5, 0x1, -R0 ;  /* 0x0000000105047824 */ /* 0x000fce00078e0a00 */
[----:B---3--:R-:W1:Y:S01]  /*0700*/  LDC.64 R8, c[0x0][0x380] ;  /* 0x0000e000ff087b82 */ /* 0x008e620000000a00 */
[----:B0-----:R-:W-:-:S05]  /*0710*/  IADD3 R6, P1, PT, R6, 0x8, RZ ;  /* 0x0000000806067810 */ /* 0x001fca0007f3e0ff */
[----:B------:R-:W-:Y:S01]  /*0720*/  IMAD.X R7, RZ, RZ, R7, P1 ;  /* 0x000000ffff077224 */ /* 0x000fe200008e0607 */
[----:B-1----:R-:W-:-:S04]  /*0730*/  IADD3 R8, P0, PT, R8, 0x8, RZ ;  /* 0x0000000808087810 */ /* 0x002fc80007f1e0ff */
[----:B------:R-:W-:-:S09]  /*0740*/  IADD3.X R9, PT, PT, RZ, R9, RZ, P0, !PT ;  /* 0x00000009ff097210 */ /* 0x000fd200007fe4ff */
.L_x_13:
[----:B--2---:R-:W-:-:S05]  /*0750*/  IMAD.WIDE R10, R5, 0x4, R8 ;  /* 0x00000004050a7825 */ /* 0x004fca00078e0208 */
[----:B-1--4-:R-:W2:Y:S01]  /*0760*/  LDG.E R15, desc[UR6][R10.64+-0x8] ;  /* 0xfffff8060a0f7981 */ /* 0x012ea2000c1e1900 */
[----:B------:R-:W-:-:S05]  /*0770*/  IMAD.WIDE R12, R2, 0x4, R6 ;  /* 0x00000004020c7825 */ /* 0x000fca00078e0206 */
[----:B--2---:R1:W-:Y:S04]  /*0780*/  STG.E desc[UR6][R12.64+-0x8], R15 ;  /* 0xfffff80f0c007986 */ /* 0x0043e8000c101906 */
[----:B------:R-:W2:Y:S04]  /*0790*/  LDG.E R17, desc[UR6][R10.64+-0x4] ;  /* 0xfffffc060a117981 */ /* 0x000ea8000c1e1900 */
[----:B--2---:R1:W-:Y:S04]  /*07a0*/  STG.E desc[UR6][R12.64+-0x4], R17 ;  /* 0xfffffc110c007986 */ /* 0x0043e8000c101906 */
[----:B------:R-:W2:Y:S04]  /*07b0*/  LDG.E R19, desc[UR6][R10.64] ;  /* 0x000000060a137981 */ /* 0x000ea8000c1e1900 */
[----:B--2---:R1:W-:Y:S04]  /*07c0*/  STG.E desc[UR6][R12.64], R19 ;  /* 0x000000130c007986 */ /* 0x0043e8000c101906 */
[----:B------:R-:W2:Y:S01]  /*07d0*/  LDG.E R21, desc[UR6][R10.64+0x4] ;  /* 0x000004060a157981 */ /* 0x000ea2000c1e1900 */
[----:B------:R-:W-:Y:S01]  /*07e0*/  IADD3 R4, PT, PT, R4, 0x4, RZ ;  /* 0x0000000404047810 */ /* 0x000fe20007ffe0ff */
[----:B------:R-:W-:Y:S01]  /*07f0*/  VIADD R5, R5, 0x4 ;  /* 0x0000000405057836 */ /* 0x000fe20000000000 */
[----:B------:R-:W-:-:S02]  /*0800*/  IADD3 R2, PT, PT, R2, 0x4, RZ ;  /* 0x0000000402027810 */ /* 0x000fc40007ffe0ff */
[----:B------:R-:W-:Y:S01]  /*0810*/  ISETP.NE.AND P0, PT, R4, RZ, PT ;  /* 0x000000ff0400720c */ /* 0x000fe20003f05270 */
[----:B--2---:R1:W-:-:S12]  /*0820*/  STG.E desc[UR6][R12.64+0x4], R21 ;  /* 0x000004150c007986 */ /* 0x0043d8000c101906 */
[----:B------:R-:W-:Y:S05]  /*0830*/  @P0 BRA `(.L_x_13) ;  /* 0xfffffffc00c40947 */ /* 0x000fea000383ffff */
.L_x_9:
[----:B------:R-:W-:Y:S05]  /*0840*/  BSYNC.RECONVERGENT B0 ;  /* 0x0000000000007941 */ /* 0x000fea0003800200 */
.L_x_8:
[----:B------:R-:W-:-:S13]  /*0850*/  ISETP.GE.AND P0, PT, R3, R0, PT ;  /* 0x000000000300720c */ /* 0x000fda0003f06270 */
[----:B------:R-:W-:Y:S05]  /*0860*/  @P0 EXIT ;  /* 0x000000000000094d */ /* 0x000fea0003800000 */
[--C-:B------:R-:W-:Y:S01]  /*0870*/  IMAD.IADD R2, R0, 0x1, -R3.reuse ;  /* 0x0000000100027824 */ /* 0x100fe200078e0a03 */
[----:B------:R-:W-:Y:S01]  /*0880*/  IADD3 R4, PT, PT, R3, -R0, RZ ;  /* 0x8000000003047210 */ /* 0x000fe20007ffe0ff */
[----:B------:R-:W-:Y:S01]  /*0890*/  BSSY.RECONVERGENT B0, `(.L_x_14) ;  /* 0x0000011000007945 */ /* 0x000fe20003800200 */
[----:B0-2---:R-:W-:Y:S02]  /*08a0*/  IMAD.MOV.U32 R11, RZ, RZ, R3 ;  /* 0x000000ffff0b7224 */ /* 0x005fe400078e0003 */
[----:B------:R-:W-:Y:S02]  /*08b0*/  LOP3.LUT P1, R2, R2, 0x3, RZ, 0xc0, !PT ;  /* 0x0000000302027812 */ /* 0x000fe4000782c0ff */
[----:B------:R-:W-:-:S11]  /*08c0*/  ISETP.GT.U32.AND P0, PT, R4, -0x4, PT ;  /* 0xfffffffc0400780c */ /* 0x000fd60003f04070 */
[----:B------:R-:W-:Y:S05]  /*08d0*/  @!P1 BRA `(.L_x_15) ;  /* 0x0000000000309947 */ /* 0x000fea0003800000 */
[----:B------:R-:W0:Y:S01]  /*08e0*/  LDC.64 R6, c[0x0][0x380] ;  /* 0x0000e000ff067b82 */ /* 0x000e220000000a00 */
[----:B------:R-:W-:Y:S01]  /*08f0*/  IADD3 R10, PT, PT, -R2, RZ, RZ ;  /* 0x000000ff020a7210 */ /* 0x000fe20007ffe1ff */
[----:B------:R-:W-:-:S06]  /*0900*/  IMAD.MOV.U32 R11, RZ, RZ, R3 ;  /* 0x000000ffff0b7224 */ /* 0x000fcc00078e0003 */
[----:B---3--:R-:W2:Y:S02]  /*0910*/  LDC.64 R8, c[0x0][0x388] ;  /* 0x0000e200ff087b82 */ /* 0x008ea40000000a00 */
.L_x_16:
[----:B0-2---:R-:W-:-:S06]  /*0920*/  IMAD.WIDE R4, R11, 0x4, R8 ;  /* 0x000000040b047825 */ /* 0x005fcc00078e0208 */
[----:B------:R-:W2:Y:S01]  /*0930*/  LDG.E R5, desc[UR6][R4.64] ;  /* 0x0000000604057981 */ /* 0x000ea2000c1e1900 */
[----:B0-----:R-:W-:Y:S01]  /*0940*/  IMAD.WIDE R2, R11, 0x4, R6 ;  /* 0x000000040b027825 */ /* 0x001fe200078e0206 */
[----:B------:R-:W-:-:S03]  /*0950*/  IADD3 R10, PT, PT, R10, 0x1, RZ ;  /* 0x000000010a0a7810 */ /* 0x000fc60007ffe0ff */
[----:B------:R-:W-:Y:S01]  /*0960*/  VIADD R11, R11, 0x1 ;  /* 0x000000010b0b7836 */ /* 0x000fe20000000000 */
[----:B------:R-:W-:Y:S01]  /*0970*/  ISETP.NE.AND P1, PT, R10, RZ, PT ;  /* 0x000000ff0a00720c */ /* 0x000fe20003f25270 */
[----:B--2---:R0:W-:-:S12]  /*0980*/  STG.E desc[UR6][R2.64], R5 ;  /* 0x0000000502007986 */ /* 0x0041d8000c101906 */
[----:B------:R-:W-:Y:S05]  /*0990*/  @P1 BRA `(.L_x_16) ;  /* 0xfffffffc00e01947 */ /* 0x000fea000383ffff */
.L_x_15:
[----:B------:R-:W-:Y:S05]  /*09a0*/  BSYNC.RECONVERGENT B0 ;  /* 0x0000000000007941 */ /* 0x000fea0003800200 */
.L_x_14:
[----:B------:R-:W-:Y:S05]  /*09b0*/  @P0 EXIT ;  /* 0x000000000000094d */ /* 0x000fea0003800000 */
[----:B------:R-:W2:Y:S01]  /*09c0*/  LDCU.128 UR8, c[0x0][0x380] ;  /* 0x00007000ff0877ac */ /* 0x000ea20008000c00 */
[----:B------:R-:W-:Y:S01]  /*09d0*/  IADD3 R0, PT, PT, -R0, R11, RZ ;  /* 0x0000000b00007210 */ /* 0x000fe20007ffe1ff */
[----:B--2---:R-:W-:Y:S02]  /*09e0*/  UIADD3 UR4, UP0, UPT, UR10, 0x8, URZ ;  /* 0x000000080a047890 */ /* 0x004fe4000ff1e0ff */
[----:B------:R-:W-:Y:S02]  /*09f0*/  UIADD3 UR8, UP1, UPT, UR8, 0x8, URZ ;  /* 0x0000000808087890 */ /* 0x000fe4000ff3e0ff */
[----:B------:R-:W-:Y:S02]  /*0a00*/  UIADD3.X UR5, UPT, UPT, URZ, UR11, URZ, UP0, !UPT ;  /* 0x0000000bff057290 */ /* 0x000fe400087fe4ff */
[----:B------:R-:W-:-:S12]  /*0a10*/  UIADD3.X UR9, UPT, UPT, URZ, UR9, URZ, UP1, !UPT ;  /* 0x00000009ff097290 */ /* 0x000fd80008ffe4ff */
.L_x_17:
[----:B0-----:R-:W-:Y:S01]  /*0a20*/  MOV R3, UR5 ;  /* 0x0000000500037c02 */ /* 0x001fe20008000f00 */
[----:B------:R-:W-:-:S04]  /*0a30*/  IMAD.U32 R2, RZ, RZ, UR4 ;  /* 0x00000004ff027e24 */ /* 0x000fc8000f8e00ff */
[----:B------:R-:W-:-:S05]  /*0a40*/  IMAD.WIDE R2, R11, 0x4, R2 ;  /* 0x000000040b027825 */ /* 0x000fca00078e0202 */
[----:B--2---:R-:W2:Y:S01]  /*0a50*/  LDG.E R7, desc[UR6][R2.64+-0x8] ;  /* 0xfffff80602077981 */ /* 0x004ea2000c1e1900 */
[----:B------:R-:W-:Y:S01]  /*0a60*/  MOV R5, UR9 ;  /* 0x0000000900057c02 */ /* 0x000fe20008000f00 */
[----:B------:R-:W-:-:S04]  /*0a70*/  IMAD.U32 R4, RZ, RZ, UR8 ;  /* 0x00000008ff047e24 */ /* 0x000fc8000f8e00ff */
[----:B------:R-:W-:-:S05]  /*0a80*/  IMAD.WIDE R4, R11, 0x4, R4 ;  /* 0x000000040b047825 */ /* 0x000fca00078e0204 */
[----:B--2---:R2:W-:Y:S04]  /*0a90*/  STG.E desc[UR6][R4.64+-0x8], R7 ;  /* 0xfffff80704007986 */ /* 0x0045e8000c101906 */
[----:B---3--:R-:W3:Y:S04]  /*0aa0*/  LDG.E R9, desc[UR6][R2.64+-0x4] ;  /* 0xfffffc0602097981 */ /* 0x008ee8000c1e1900 */
[----:B---3--:R2:W-:Y:S04]  /*0ab0*/  STG.E desc[UR6][R4.64+-0x4], R9 ;  /* 0xfffffc0904007986 */ /* 0x0085e8000c101906 */
[----:B-1--4-:R-:W3:Y:S04]  /*0ac0*/  LDG.E R13, desc[UR6][R2.64] ;  /* 0x00000006020d7981 */ /* 0x012ee8000c1e1900 */
[----:B---3--:R2:W-:Y:S04]  /*0ad0*/  STG.E desc[UR6][R4.64], R13 ;  /* 0x0000000d04007986 */ /* 0x0085e8000c101906 */
[----:B------:R-:W3:Y:S01]  /*0ae0*/  LDG.E R15, desc[UR6][R2.64+0x4] ;  /* 0x00000406020f7981 */ /* 0x000ee2000c1e1900 */
[----:B------:R-:W-:Y:S01]  /*0af0*/  VIADD R0, R0, 0x4 ;  /* 0x0000000400007836 */ /* 0x000fe20000000000 */
[----:B------:R-:W-:-:S04]  /*0b00*/  IADD3 R11, PT, PT, R11, 0x4, RZ ;  /* 0x000000040b0b7810 */ /* 0x000fc80007ffe0ff */
[----:B------:R-:W-:Y:S01]  /*0b10*/  ISETP.NE.AND P0, PT, R0, RZ, PT ;  /* 0x000000ff0000720c */ /* 0x000fe20003f05270 */
[----:B---3--:R2:W-:-:S12]  /*0b20*/  STG.E desc[UR6][R4.64+0x4], R15 ;  /* 0x0000040f04007986 */ /* 0x0085d8000c101906 */
[----:B------:R-:W-:Y:S05]  /*0b30*/  @P0 BRA `(.L_x_17) ;  /* 0xfffffffc00b80947 */ /* 0x000fea000383ffff */
[----:B------:R-:W-:Y:S05]  /*0b40*/  EXIT ;  /* 0x000000000000794d */ /* 0x000fea0003800000 */
.L_x_18:
[----:B------:R-:W-:-:S00]  /*0b50*/  BRA `(.L_x_18) ;  /* 0xfffffffc00fc7947 */ /* 0x000fc0000383ffff */
[----:B------:R-:W-:-:S00]  /*0b60*/  NOP ;  /* 0x0000000000007918 */ /* 0x000fc00000000000 */
        /* <DEDUP_REMOVED lines=9> */
.L_x_19:


//--------------------- .nv.shared.reserved.0     --------------------------
	.section	.nv.shared.reserved.0,"aw",@nobits
	.weak		__nv_reservedSMEM_offset_0_alias
	.size		__nv_reservedSMEM_offset_0_alias, 0, 64
	.other		__nv_reservedSMEM_offset_0_alias,@"STO_CUDA_RESERVED_SHARED STV_DEFAULT"
__nv_reservedSMEM_offset_0_alias:
	.zero		0
	.zero		64


//--------------------- .nv.constant0._Z11mergeKernelPiS_ii --------------------------
	.section	.nv.constant0._Z11mergeKernelPiS_ii,"a",@progbits
	.sectionflags	@""
	.align	4
.nv.constant0._Z11mergeKernelPiS_ii:
	.zero		920


//--------------------- SYMBOLS --------------------------

	.type		.nv.reservedSmem.offset0,@object
	.size		.nv.reservedSmem.offset0,0x4
